//
// Generated by NVIDIA NVVM Compiler
//
// Compiler Build ID: CL-36424714
// Cuda compilation tools, release 13.0, V13.0.88
// Based on NVVM 20.0.0
//

.version 9.0
.target sm_100
.address_size 64

	// .globl	_Z3sumPKdiPd
.extern .shared .align 16 .b8 smem[];

.visible .entry _Z3sumPKdiPd(
	.param .u64 .ptr .align 1 _Z3sumPKdiPd_param_0,
	.param .u32 _Z3sumPKdiPd_param_1,
	.param .u64 .ptr .align 1 _Z3sumPKdiPd_param_2
)
{
	.reg .pred 	%p<7>;
	.reg .b32 	%r<19>;
	.reg .b64 	%rd<9>;
	.reg .b64 	%fd<13>;

	ld.param.u64 	%rd2, [_Z3sumPKdiPd_param_0];
	ld.param.u32 	%r11, [_Z3sumPKdiPd_param_1];
	ld.param.u64 	%rd3, [_Z3sumPKdiPd_param_2];
	mov.u32 	%r1, %tid.x;
	mov.u32 	%r2, %ctaid.x;
	mov.u32 	%r18, %ntid.x;
	mad.lo.s32 	%r17, %r2, %r18, %r1;
	setp.ge.s32 	%p1, %r17, %r11;
	mov.f64 	%fd12, 0d0000000000000000;
	@%p1 bra 	$L__BB0_3;
	mov.u32 	%r12, %nctaid.x;
	mul.lo.s32 	%r5, %r12, %r18;
	cvta.to.global.u64 	%rd1, %rd2;
	mov.f64 	%fd12, 0d0000000000000000;
$L__BB0_2:
	mul.wide.s32 	%rd4, %r17, 8;
	add.s64 	%rd5, %rd1, %rd4;
	ld.global.f64 	%fd6, [%rd5];
	add.f64 	%fd12, %fd12, %fd6;
	add.s32 	%r17, %r17, %r5;
	setp.lt.s32 	%p2, %r17, %r11;
	@%p2 bra 	$L__BB0_2;
$L__BB0_3:
	shl.b32 	%r13, %r1, 3;
	mov.u32 	%r14, smem;
	add.s32 	%r8, %r14, %r13;
	st.shared.f64 	[%r8], %fd12;
	setp.lt.u32 	%p3, %r18, 2;
	@%p3 bra 	$L__BB0_7;
$L__BB0_4:
	shr.u32 	%r10, %r18, 1;
	bar.sync 	0;
	setp.ge.u32 	%p4, %r1, %r10;
	@%p4 bra 	$L__BB0_6;
	shl.b32 	%r15, %r10, 3;
	add.s32 	%r16, %r8, %r15;
	ld.shared.f64 	%fd7, [%r16];
	ld.shared.f64 	%fd8, [%r8];
	add.f64 	%fd9, %fd7, %fd8;
	st.shared.f64 	[%r8], %fd9;
$L__BB0_6:
	setp.gt.u32 	%p5, %r18, 3;
	mov.u32 	%r18, %r10;
	@%p5 bra 	$L__BB0_4;
$L__BB0_7:
	setp.ne.s32 	%p6, %r1, 0;
	@%p6 bra 	$L__BB0_9;
	ld.shared.f64 	%fd10, [smem];
	cvta.to.global.u64 	%rd6, %rd3;
	mul.wide.u32 	%rd7, %r2, 8;
	add.s64 	%rd8, %rd6, %rd7;
	st.global.f64 	[%rd8], %fd10;
$L__BB0_9:
	ret;

}


// ===== COMPILED SASS (sm_100) =====

	.target	sm_100

	.elftype	@"ET_EXEC"


//--------------------- .note.nv.tkinfo           --------------------------
	.section	.note.nv.tkinfo,"",@"SHT_NOTE"
	.sectionflags	@"SHF_NOTE_NV_TKINFO"
	.tkinfo
        /*0018*/ 	.word	0x00000002
        /*0030*/ 	.string	""
        /*0030*/ 	.string	"ptxas"
        /*0030*/ 	.string	"Cuda compilation tools, release 13.0, V13.0.88"
        /*0030*/ 	.string	"Build cuda_13.0.r13.0/compiler.36424714_0"
        /*0030*/ 	.string	"-arch sm_100 -m 64 "



//--------------------- .note.nv.cuinfo           --------------------------
	.section	.note.nv.cuinfo,"",@"SHT_NOTE"
	.sectionflags	@"SHF_NOTE_NV_CUINFO"
        /*0018*/ 	.short	0x0002
        /*001a*/ 	.short	0x0064
        /*001c*/ 	.short	0x0082
	.zero		2


//--------------------- .nv.info                  --------------------------
	.section	.nv.info,"",@"SHT_CUDA_INFO"
	.align	4


	//----- nvinfo : EIATTR_REGCOUNT
	.align		4
        /*0000*/ 	.byte	0x04, 0x2f
        /*0002*/ 	.short	(.L_1 - .L_0)
	.align		4
.L_0:
        /*0004*/ 	.word	index@(_Z3sumPKdiPd)
        /*0008*/ 	.word	0x0000000e


	//----- nvinfo : EIATTR_FRAME_SIZE
	.align		4
.L_1:
        /*000c*/ 	.byte	0x04, 0x11
        /*000e*/ 	.short	(.L_3 - .L_2)
	.align		4
.L_2:
        /*0010*/ 	.word	index@(_Z3sumPKdiPd)
        /*0014*/ 	.word	0x00000000


	//----- nvinfo : EIATTR_MIN_STACK_SIZE
	.align		4
.L_3:
        /*0018*/ 	.byte	0x04, 0x12
        /*001a*/ 	.short	(.L_5 - .L_4)
	.align		4
.L_4:
        /*001c*/ 	.word	index@(_Z3sumPKdiPd)
        /*0020*/ 	.word	0x00000000
.L_5:


//--------------------- .nv.compat                --------------------------
	.section	.nv.compat,"",@"SHT_CUDA_COMPAT_INFO"
	.align	4
        /*0000*/ 	.byte	0x02, 0x09, 0x00, 0x00, 0x02, 0x02, 0x01, 0x00, 0x02, 0x05, 0x05, 0x00, 0x03, 0x07, 0x01, 0x01
        /*0010*/ 	.byte	0x02, 0x03, 0x00, 0x00, 0x02, 0x06, 0x01, 0x00, 0x04, 0x0b, 0x08, 0x00, 0x01, 0x00, 0x00, 0x00
        /*0020*/ 	.byte	0x00, 0x00, 0x00, 0x00


//--------------------- .nv.info._Z3sumPKdiPd     --------------------------
	.section	.nv.info._Z3sumPKdiPd,"",@"SHT_CUDA_INFO"
	.sectionflags	@""
	.align	4


	//----- nvinfo : EIATTR_CUDA_API_VERSION
	.align		4
        /*0000*/ 	.byte	0x04, 0x37
        /*0002*/ 	.short	(.L_7 - .L_6)
.L_6:
        /*0004*/ 	.word	0x00000082


	//----- nvinfo : EIATTR_KPARAM_INFO
	.align		4
.L_7:
        /*0008*/ 	.byte	0x04, 0x17
        /*000a*/ 	.short	(.L_9 - .L_8)
.L_8:
        /*000c*/ 	.word	0x00000000
        /*0010*/ 	.short	0x0002
        /*0012*/ 	.short	0x0010
        /*0014*/ 	.byte	0x00, 0xf5, 0x21, 0x00


	//----- nvinfo : EIATTR_KPARAM_INFO
	.align		4
.L_9:
        /*0018*/ 	.byte	0x04, 0x17
        /*001a*/ 	.short	(.L_11 - .L_10)
.L_10:
        /*001c*/ 	.word	0x00000000
        /*0020*/ 	.short	0x0001
        /*0022*/ 	.short	0x0008
        /*0024*/ 	.byte	0x00, 0xf0, 0x11, 0x00


	//----- nvinfo : EIATTR_KPARAM_INFO
	.align		4
.L_11:
        /*0028*/ 	.byte	0x04, 0x17
        /*002a*/ 	.short	(.L_13 - .L_12)
.L_12:
        /*002c*/ 	.word	0x00000000
        /*0030*/ 	.short	0x0000
        /*0032*/ 	.short	0x0000
        /*0034*/ 	.byte	0x00, 0xf5, 0x21, 0x00


	//----- nvinfo : EIATTR_SPARSE_MMA_MASK
	.align		4
.L_13:
        /*0038*/ 	.byte	0x03, 0x50
        /*003a*/ 	.short	0x0000


	//----- nvinfo : EIATTR_MAXREG_COUNT
	.align		4
        /*003c*/ 	.byte	0x03, 0x1b
        /*003e*/ 	.short	0x00ff


	//----- nvinfo : EIATTR_NUM_BARRIERS
	.align		4
        /*0040*/ 	.byte	0x02, 0x4c
        /*0042*/ 	.byte	0x01
	.zero		1


	//----- nvinfo : EIATTR_MERCURY_ISA_VERSION
	.align		4
        /*0044*/ 	.byte	0x03, 0x5f
        /*0046*/ 	.short	0x0101


	//----- nvinfo : EIATTR_VRC_CTA_INIT_COUNT
	.align		4
        /*0048*/ 	.byte	0x02, 0x4a
	.zero		1
	.zero		1


	//----- nvinfo : EIATTR_EXIT_INSTR_OFFSETS
	.align		4
        /*004c*/ 	.byte	0x04, 0x1c
        /*004e*/ 	.short	(.L_15 - .L_14)


	//   ....[0]....
.L_14:
        /*0050*/ 	.word	0x000002a0


	//   ....[1]....
        /*0054*/ 	.word	0x00000320


	//----- nvinfo : EIATTR_CRS_STACK_SIZE
	.align		4
.L_15:
        /*0058*/ 	.byte	0x04, 0x1e
        /*005a*/ 	.short	(.L_17 - .L_16)
.L_16:
        /*005c*/ 	.word	0x00000000


	//----- nvinfo : EIATTR_CBANK_PARAM_SIZE
	.align		4
.L_17:
        /*0060*/ 	.byte	0x03, 0x19
        /*0062*/ 	.short	0x0018


	//----- nvinfo : EIATTR_PARAM_CBANK
	.align		4
        /*0064*/ 	.byte	0x04, 0x0a
        /*0066*/ 	.short	(.L_19 - .L_18)
	.align		4
.L_18:
        /*0068*/ 	.word	index@(.nv.constant0._Z3sumPKdiPd)
        /*006c*/ 	.short	0x0380
        /*006e*/ 	.short	0x0018


	//----- nvinfo : EIATTR_SW_WAR
	.align		4
.L_19:
        /*0070*/ 	.byte	0x04, 0x36
        /*0072*/ 	.short	(.L_21 - .L_20)
.L_20:
        /*0074*/ 	.word	0x00000008
.L_21:


//--------------------- .nv.callgraph             --------------------------
	.section	.nv.callgraph,"",@"SHT_CUDA_CALLGRAPH"
	.align	4
	.sectionentsize	8
	.align		4
        /*0000*/ 	.word	0x00000000
	.align		4
        /*0004*/ 	.word	0xffffffff
	.align		4
        /*0008*/ 	.word	0x00000000
	.align		4
        /*000c*/ 	.word	0xfffffffe
	.align		4
        /*0010*/ 	.word	0x00000000
	.align		4
        /*0014*/ 	.word	0xfffffffd
	.align		4
        /*0018*/ 	.word	0x00000000
	.align		4
        /*001c*/ 	.word	0xfffffffc


//--------------------- .text._Z3sumPKdiPd        --------------------------
	.section	.text._Z3sumPKdiPd,"ax",@progbits
	.align	128
        .global         _Z3sumPKdiPd
        .type           _Z3sumPKdiPd,@function
        .size           _Z3sumPKdiPd,(.L_x_6 - _Z3sumPKdiPd)
        .other          _Z3sumPKdiPd,@"STO_CUDA_ENTRY STV_DEFAULT"
_Z3sumPKdiPd:
.text._Z3sumPKdiPd:
[----:B------:R-:W-:Y:S01]  /*0000*/  LDC R1, c[0x0][0x37c] ;  /* 0x0000df00ff017b82 */ /* 0x000fe20000000800 */
[----:B------:R-:W0:Y:S01]  /*0010*/  S2R R9, SR_TID.X ;  /* 0x0000000000097919 */ /* 0x000e220000002100 */
[----:B------:R-:W1:Y:S01]  /*0020*/  LDCU UR4, c[0x0][0x360] ;  /* 0x00006c00ff0477ac */ /* 0x000e620008000800 */
[----:B------:R-:W-:Y:S01]  /*0030*/  BSSY.RECONVERGENT B0, `(.L_x_0) ;  /* 0x0000013000007945 */ /* 0x000fe20003800200 */
[----:B------:R-:W-:Y:S01]  /*0040*/  CS2R R2, SRZ ;  /* 0x0000000000027805 */ /* 0x000fe2000001ff00 */
[----:B------:R-:W0:Y:S01]  /*0050*/  S2R R10, SR_CTAID.X ;  /* 0x00000000000a7919 */ /* 0x000e220000002500 */
[----:B------:R-:W2:Y:S01]  /*0060*/  LDCU UR5, c[0x0][0x388] ;  /* 0x00007100ff0577ac */ /* 0x000ea20008000800 */
[----:B------:R-:W3:Y:S01]  /*0070*/  LDCU.64 UR6, c[0x0][0x358] ;  /* 0x00006b00ff0677ac */ /* 0x000ee20008000a00 */
[----:B-1----:R-:W-:Y:S02]  /*0080*/  IMAD.U32 R8, RZ, RZ, UR4 ;  /* 0x00000004ff087e24 */ /* 0x002fe4000f8e00ff */
[----:B0-----:R-:W-:-:S05]  /*0090*/  IMAD R0, R10, UR4, R9 ;  /* 0x000000040a007c24 */ /* 0x001fca000f8e0209 */
[----:B--2---:R-:W-:-:S13]  /*00a0*/  ISETP.GE.AND P0, PT, R0, UR5, PT ;  /* 0x0000000500007c0c */ /* 0x004fda000bf06270 */
[----:B---3--:R-:W-:Y:S05]  /*00b0*/  @P0 BRA `(.L_x_1) ;  /* 0x0000000000280947 */ /* 0x008fea0003800000 */
[----:B------:R-:W0:Y:S01]  /*00c0*/  LDC.64 R6, c[0x0][0x380] ;  /* 0x0000e000ff067b82 */ /* 0x000e220000000a00 */
[----:B------:R-:W1:Y:S01]  /*00d0*/  LDCU UR4, c[0x0][0x370] ;  /* 0x00006e00ff0477ac */ /* 0x000e620008000800 */
[----:B------:R-:W-:Y:S01]  /*00e0*/  CS2R R2, SRZ ;  /* 0x0000000000027805 */ /* 0x000fe2000001ff00 */
[----:B-1----:R-:W-:-:S07]  /*00f0*/  IMAD R11, R8, UR4, RZ ;  /* 0x00000004080b7c24 */ /* 0x002fce000f8e02ff */
.L_x_2:
[----:B0-----:R-:W-:-:S06]  /*0100*/  IMAD.WIDE R4, R0, 0x8, R6 ;  /* 0x0000000800047825 */ /* 0x001fcc00078e0206 */
[----:B------:R-:W2:Y:S01]  /*0110*/  LDG.E.64 R4, desc[UR6][R4.64] ;  /* 0x0000000604047981 */ /* 0x000ea2000c1e1b00 */
[----:B------:R-:W-:-:S05]  /*0120*/  IMAD.IADD R0, R11, 0x1, R0 ;  /* 0x000000010b007824 */ /* 0x000fca00078e0200 */
[----:B------:R-:W-:Y:S01]  /*0130*/  ISETP.GE.AND P0, PT, R0, UR5, PT ;  /* 0x0000000500007c0c */ /* 0x000fe2000bf06270 */
[----:B--2---:R-:W-:-:S12]  /*0140*/  DADD R2, R4, R2 ;  /* 0x0000000004027229 */ /* 0x004fd80000000002 */
[----:B------:R-:W-:Y:S05]  /*0150*/  @!P0 BRA `(.L_x_2) ;  /* 0xfffffffc00e88947 */ /* 0x000fea000383ffff */
.L_x_1:
[----:B------:R-:W-:Y:S05]  /*0160*/  BSYNC.RECONVERGENT B0 ;  /* 0x0000000000007941 */ /* 0x000fea0003800200 */
.L_x_0:
[----:B------:R-:W0:Y:S01]  /*0170*/  S2UR UR5, SR_CgaCtaId ;  /* 0x00000000000579c3 */ /* 0x000e220000008800 */
[----:B------:R-:W-:Y:S01]  /*0180*/  UMOV UR4, 0x400 ;  /* 0x0000040000047882 */ /* 0x000fe20000000000 */
[----:B------:R-:W-:Y:S02]  /*0190*/  ISETP.GE.U32.AND P1, PT, R8, 0x2, PT ;  /* 0x000000020800780c */ /* 0x000fe40003f26070 */
[----:B------:R-:W-:Y:S01]  /*01a0*/  ISETP.NE.AND P0, PT, R9, RZ, PT ;  /* 0x000000ff0900720c */ /* 0x000fe20003f05270 */
[----:B0-----:R-:W-:-:S06]  /*01b0*/  ULEA UR4, UR5, UR4, 0x18 ;  /* 0x0000000405047291 */ /* 0x001fcc000f8ec0ff */
[----:B------:R-:W-:-:S05]  /*01c0*/  LEA R7, R9, UR4, 0x3 ;  /* 0x0000000409077c11 */ /* 0x000fca000f8e18ff */
[----:B------:R0:W-:Y:S01]  /*01d0*/  STS.64 [R7], R2 ;  /* 0x0000000207007388 */ /* 0x0001e20000000a00 */
[----:B------:R-:W-:Y:S05]  /*01e0*/  @!P1 BRA `(.L_x_3) ;  /* 0x00000000002c9947 */ /* 0x000fea0003800000 */
.L_x_4:
[----:B------:R-:W-:Y:S01]  /*01f0*/  BAR.SYNC.DEFER_BLOCKING 0x0 ;  /* 0x0000000000007b1d */ /* 0x000fe20000010000 */
[----:B------:R-:W-:-:S04]  /*0200*/  SHF.R.U32.HI R6, RZ, 0x1, R8 ;  /* 0x00000001ff067819 */ /* 0x000fc80000011608 */
[----:B------:R-:W-:-:S13]  /*0210*/  ISETP.GE.U32.AND P1, PT, R9, R6, PT ;  /* 0x000000060900720c */ /* 0x000fda0003f26070 */
[----:B------:R-:W-:Y:S01]  /*0220*/  @!P1 IMAD R0, R6, 0x8, R7 ;  /* 0x0000000806009824 */ /* 0x000fe200078e0207 */
[----:B------:R-:W-:Y:S04]  /*0230*/  @!P1 LDS.64 R4, [R7] ;  /* 0x0000000007049984 */ /* 0x000fe80000000a00 */
[----:B0-----:R-:W0:Y:S02]  /*0240*/  @!P1 LDS.64 R2, [R0] ;  /* 0x0000000000029984 */ /* 0x001e240000000a00 */
[----:B0-----:R-:W-:-:S07]  /*0250*/  @!P1 DADD R2, R2, R4 ;  /* 0x0000000002029229 */ /* 0x001fce0000000004 */
[----:B------:R1:W-:Y:S01]  /*0260*/  @!P1 STS.64 [R7], R2 ;  /* 0x0000000207009388 */ /* 0x0003e20000000a00 */
[----:B------:R-:W-:Y:S01]  /*0270*/  ISETP.GT.U32.AND P1, PT, R8, 0x3, PT ;  /* 0x000000030800780c */ /* 0x000fe20003f24070 */
[----:B------:R-:W-:-:S12]  /*0280*/  IMAD.MOV.U32 R8, RZ, RZ, R6 ;  /* 0x000000ffff087224 */ /* 0x000fd800078e0006 */
[----:B-1----:R-:W-:Y:S05]  /*0290*/  @P1 BRA `(.L_x_4) ;  /* 0xfffffffc00d41947 */ /* 0x002fea000383ffff */
.L_x_3:
[----:B------:R-:W-:Y:S05]  /*02a0*/  @P0 EXIT ;  /* 0x000000000000094d */ /* 0x000fea0003800000 */
[----:B------:R-:W1:Y:S01]  /*02b0*/  S2UR UR5, SR_CgaCtaId ;  /* 0x00000000000579c3 */ /* 0x000e620000008800 */
[----:B------:R-:W-:-:S07]  /*02c0*/  UMOV UR4, 0x400 ;  /* 0x0000040000047882 */ /* 0x000fce0000000000 */
[----:B------:R-:W2:Y:S01]  /*02d0*/  LDC.64 R4, c[0x0][0x390] ;  /* 0x0000e400ff047b82 */ /* 0x000ea20000000a00 */
[----:B-1----:R-:W-:Y:S01]  /*02e0*/  ULEA UR4, UR5, UR4, 0x18 ;  /* 0x0000000405047291 */ /* 0x002fe2000f8ec0ff */
[----:B--2---:R-:W-:-:S08]  /*02f0*/  IMAD.WIDE.U32 R4, R10, 0x8, R4 ;  /* 0x000000080a047825 */ /* 0x004fd000078e0004 */
[----:B0-----:R-:W0:Y:S04]  /*0300*/  LDS.64 R2, [UR4] ;  /* 0x00000004ff027984 */ /* 0x001e280008000a00 */
[----:B0-----:R-:W-:Y:S01]  /*0310*/  STG.E.64 desc[UR6][R4.64], R2 ;  /* 0x0000000204007986 */ /* 0x001fe2000c101b06 */
[----:B------:R-:W-:Y:S05]  /*0320*/  EXIT ;  /* 0x000000000000794d */ /* 0x000fea0003800000 */
.L_x_5:
[----:B------:R-:W-:-:S00]  /*0330*/  BRA `(.L_x_5) ;  /* 0xfffffffc00fc7947 */ /* 0x000fc0000383ffff */
[----:B------:R-:W-:-:S00]  /*0340*/  NOP ;  /* 0x0000000000007918 */ /* 0x000fc00000000000 */
        /* <DEDUP_REMOVED lines=11> */
.L_x_6:


//--------------------- .nv.shared._Z3sumPKdiPd   --------------------------
	.section	.nv.shared._Z3sumPKdiPd,"aw",@nobits
	.sectionflags	@""
	.align	16
	.zero		1024


//--------------------- .nv.shared.reserved.0     --------------------------
	.section	.nv.shared.reserved.0,"aw",@nobits
	.weak		__nv_reservedSMEM_offset_0_alias
	.size		__nv_reservedSMEM_offset_0_alias, 0, 64
	.other		__nv_reservedSMEM_offset_0_alias,@"STO_CUDA_RESERVED_SHARED STV_DEFAULT"
__nv_reservedSMEM_offset_0_alias:
	.zero		0
	.zero		64


//--------------------- .nv.constant0._Z3sumPKdiPd --------------------------
	.section	.nv.constant0._Z3sumPKdiPd,"a",@progbits
	.sectionflags	@""
	.align	4
.nv.constant0._Z3sumPKdiPd:
	.zero		920


//--------------------- SYMBOLS --------------------------

	.type		.nv.reservedSmem.offset0,@object
	.size		.nv.reservedSmem.offset0,0x4
	.type		.nv.reservedSmem.cap,@object
	.size		.nv.reservedSmem.cap,0x4
